	.headerflags	@"EF_CUDA_TEXMODE_UNIFIED EF_CUDA_64BIT_ADDRESS EF_CUDA_ACCELERATORS EF_CUDA_SM90 EF_CUDA_VIRTUAL_SM(EF_CUDA_SM90)"
	.elftype	@"ET_EXEC"


//--------------------- .nv.info                  --------------------------
	.section	.nv.info,"",@"SHT_CUDA_INFO"
	.align	4


	//----- nvinfo : EIATTR_REGCOUNT
	.align		4
        /*0000*/ 	.byte	0x04, 0x2f
        /*0002*/ 	.short	(.L_3 - .L_2)
	.align		4
.L_2:
        /*0004*/ 	.word	index@(triton_poi_fused__native_batch_norm_legit_no_training_relu_122)
        /*0008*/ 	.word	0x00000010


	//----- nvinfo : EIATTR_MIN_STACK_SIZE
	.align		4
.L_3:
        /*000c*/ 	.byte	0x04, 0x12
        /*000e*/ 	.short	(.L_5 - .L_4)
	.align		4
.L_4:
        /*0010*/ 	.word	index@(triton_poi_fused__native_batch_norm_legit_no_training_relu_122)
        /*0014*/ 	.word	0x00000000


	//----- nvinfo : EIATTR_FRAME_SIZE
	.align		4
.L_5:
        /*0018*/ 	.byte	0x04, 0x11
        /*001a*/ 	.short	(.L_7 - .L_6)
	.align		4
.L_6:
        /*001c*/ 	.word	index@(triton_poi_fused__native_batch_norm_legit_no_training_relu_122)
        /*0020*/ 	.word	0x00000000


	//----- nvinfo : EIATTR_MIN_STACK_SIZE
	.align		4
.L_7:
        /*0024*/ 	.byte	0x04, 0x12
        /*0026*/ 	.short	(.L_9 - .L_8)
	.align		4
.L_8:
        /*0028*/ 	.word	index@(triton_poi_fused__native_batch_norm_legit_no_training_relu_122)
        /*002c*/ 	.word	0x00000000
.L_9:


//--------------------- .nv.info.triton_poi_fused__native_batch_norm_legit_no_training_relu_122 --------------------------
	.section	.nv.info.triton_poi_fused__native_batch_norm_legit_no_training_relu_122,"",@"SHT_CUDA_INFO"
	.sectionflags	@""
	.align	4


	//----- nvinfo : EIATTR_CUDA_API_VERSION
	.align		4
        /*0000*/ 	.byte	0x04, 0x37
        /*0002*/ 	.short	(.L_11 - .L_10)
.L_10:
        /*0004*/ 	.word	0x0000007c


	//----- nvinfo : EIATTR_KPARAM_INFO
	.align		4
.L_11:
        /*0008*/ 	.byte	0x04, 0x17
        /*000a*/ 	.short	(.L_13 - .L_12)
.L_12:
        /*000c*/ 	.word	0x00000000
        /*0010*/ 	.short	0x0006
        /*0012*/ 	.short	0x0030
        /*0014*/ 	.byte	0x00, 0xf0, 0x11, 0x00


	//----- nvinfo : EIATTR_KPARAM_INFO
	.align		4
.L_13:
        /*0018*/ 	.byte	0x04, 0x17
        /*001a*/ 	.short	(.L_15 - .L_14)
.L_14:
        /*001c*/ 	.word	0x00000000
        /*0020*/ 	.short	0x0005
        /*0022*/ 	.short	0x0028
        /*0024*/ 	.byte	0x00, 0xf4, 0x21, 0x00


	//----- nvinfo : EIATTR_KPARAM_INFO
	.align		4
.L_15:
        /*0028*/ 	.byte	0x04, 0x17
        /*002a*/ 	.short	(.L_17 - .L_16)
.L_16:
        /*002c*/ 	.word	0x00000000
        /*0030*/ 	.short	0x0004
        /*0032*/ 	.short	0x0020
        /*0034*/ 	.byte	0x00, 0xf4, 0x21, 0x00


	//----- nvinfo : EIATTR_KPARAM_INFO
	.align		4
.L_17:
        /*0038*/ 	.byte	0x04, 0x17
        /*003a*/ 	.short	(.L_19 - .L_18)
.L_18:
        /*003c*/ 	.word	0x00000000
        /*0040*/ 	.short	0x0003
        /*0042*/ 	.short	0x0018
        /*0044*/ 	.byte	0x00, 0xf4, 0x21, 0x00


	//----- nvinfo : EIATTR_KPARAM_INFO
	.align		4
.L_19:
        /*0048*/ 	.byte	0x04, 0x17
        /*004a*/ 	.short	(.L_21 - .L_20)
.L_20:
        /*004c*/ 	.word	0x00000000
        /*0050*/ 	.short	0x0002
        /*0052*/ 	.short	0x0010
        /*0054*/ 	.byte	0x00, 0xf4, 0x21, 0x00


	//----- nvinfo : EIATTR_KPARAM_INFO
	.align		4
.L_21:
        /*0058*/ 	.byte	0x04, 0x17
        /*005a*/ 	.short	(.L_23 - .L_22)
.L_22:
        /*005c*/ 	.word	0x00000000
        /*0060*/ 	.short	0x0001
        /*0062*/ 	.short	0x0008
        /*0064*/ 	.byte	0x00, 0xf4, 0x21, 0x00


	//----- nvinfo : EIATTR_KPARAM_INFO
	.align		4
.L_23:
        /*0068*/ 	.byte	0x04, 0x17
        /*006a*/ 	.short	(.L_25 - .L_24)
.L_24:
        /*006c*/ 	.word	0x00000000
        /*0070*/ 	.short	0x0000
        /*0072*/ 	.short	0x0000
        /*0074*/ 	.byte	0x00, 0xf4, 0x21, 0x00


	//----- nvinfo : EIATTR_SPARSE_MMA_MASK
	.align		4
.L_25:
        /*0078*/ 	.byte	0x03, 0x50
        /*007a*/ 	.short	0x0000


	//----- nvinfo : EIATTR_MAXREG_COUNT
	.align		4
        /*007c*/ 	.byte	0x03, 0x1b
        /*007e*/ 	.short	0x00ff


	//----- nvinfo : EIATTR_EXIT_INSTR_OFFSETS
	.align		4
        /*0080*/ 	.byte	0x04, 0x1c
        /*0082*/ 	.short	(.L_27 - .L_26)


	//   ....[0]....
.L_26:
        /*0084*/ 	.word	0x00000300


	//----- nvinfo : EIATTR_REQNTID
	.align		4
.L_27:
        /*0088*/ 	.byte	0x04, 0x10
        /*008a*/ 	.short	(.L_29 - .L_28)
.L_28:
        /*008c*/ 	.word	0x00000080
        /*0090*/ 	.word	0x00000001
        /*0094*/ 	.word	0x00000001


	//----- nvinfo : EIATTR_CBANK_PARAM_SIZE
	.align		4
.L_29:
        /*0098*/ 	.byte	0x03, 0x19
        /*009a*/ 	.short	0x0034


	//----- nvinfo : EIATTR_PARAM_CBANK
	.align		4
        /*009c*/ 	.byte	0x04, 0x0a
        /*009e*/ 	.short	(.L_31 - .L_30)
	.align		4
.L_30:
        /*00a0*/ 	.word	index@(.nv.constant0.triton_poi_fused__native_batch_norm_legit_no_training_relu_122)
        /*00a4*/ 	.short	0x0210
        /*00a6*/ 	.short	0x0034


	//----- nvinfo : EIATTR_SW_WAR
	.align		4
.L_31:
        /*00a8*/ 	.byte	0x04, 0x36
        /*00aa*/ 	.short	(.L_33 - .L_32)
.L_32:
        /*00ac*/ 	.word	0x00000008
.L_33:


//--------------------- .nv.callgraph             --------------------------
	.section	.nv.callgraph,"",@"SHT_CUDA_CALLGRAPH"
	.align	4
	.sectionentsize	8
	.align		4
        /*0000*/ 	.word	0x00000000
	.align		4
        /*0004*/ 	.word	0xffffffff
	.align		4
        /*0008*/ 	.word	0x00000000
	.align		4
        /*000c*/ 	.word	0xfffffffe
	.align		4
        /*0010*/ 	.word	0x00000000
	.align		4
        /*0014*/ 	.word	0xfffffffd
	.align		4
        /*0018*/ 	.word	0x00000000
	.align		4
        /*001c*/ 	.word	0xfffffffc


//--------------------- .nv.constant4             --------------------------
	.section	.nv.constant4,"a",@progbits
	.align	8
	.align		8
.nv.constant4:
        /*0000*/ 	.dword	_$_str
	.align		8
        /*0008*/ 	.dword	_$_str_$_2


//--------------------- .text.triton_poi_fused__native_batch_norm_legit_no_training_relu_122 --------------------------
	.section	.text.triton_poi_fused__native_batch_norm_legit_no_training_relu_122,"ax",@progbits
	.align	128
        .global         triton_poi_fused__native_batch_norm_legit_no_training_relu_122
        .type           triton_poi_fused__native_batch_norm_legit_no_training_relu_122,@function
        .size           triton_poi_fused__native_batch_norm_legit_no_training_relu_122,(.L_x_1 - triton_poi_fused__native_batch_norm_legit_no_training_relu_122)
        .other          triton_poi_fused__native_batch_norm_legit_no_training_relu_122,@"STO_CUDA_ENTRY STV_DEFAULT"
triton_poi_fused__native_batch_norm_legit_no_training_relu_122:
.text.triton_poi_fused__native_batch_norm_legit_no_training_relu_122:
[----:B------:R-:W-:Y:S01]  /*0000*/  LDC R1, c[0x0][0x28] ;  /* 0x00000a00ff017b82 */ /* 0x000fe20000000800 */
[----:B------:R-:W1:Y:S07]  /*0010*/  S2R R0, SR_TID.X ;  /* 0x0000000000007919 */ /* 0x000e6e0000002100 */
[----:B------:R-:W2:Y:S01]  /*0020*/  LDC.64 R6, c[0x0][0x220] ;  /* 0x00008800ff067b82 */ /* 0x000ea20000000a00 */
[----:B------:R-:W-:Y:S01]  /*0030*/  ULDC.64 UR4, c[0x0][0x208] ;  /* 0x0000820000047ab9 */ /* 0x000fe20000000a00 */
[----:B------:R-:W3:Y:S06]  /*0040*/  S2R R3, SR_CTAID.X ;  /* 0x0000000000037919 */ /* 0x000eec0000002500 */
[----:B------:R-:W4:Y:S08]  /*0050*/  LDC.64 R8, c[0x0][0x228] ;  /* 0x00008a00ff087b82 */ /* 0x000f300000000a00 */
[----:B------:R-:W5:Y:S01]  /*0060*/  LDC.64 R10, c[0x0][0x230] ;  /* 0x00008c00ff0a7b82 */ /* 0x000f620000000a00 */
[----:B-1----:R-:W-:-:S02]  /*0070*/  LOP3.LUT R0, R0, 0x7f, RZ, 0xc0, !PT ;  /* 0x0000007f00007812 */ /* 0x002fc400078ec0ff */
[----:B---3--:R-:W-:Y:S02]  /*0080*/  SHF.R.S32.HI R2, RZ, 0x18, R3 ;  /* 0x00000018ff027819 */ /* 0x008fe40000011403 */
[----:B------:R-:W-:Y:S02]  /*0090*/  LEA R0, R3, R0, 0x7 ;  /* 0x0000000003007211 */ /* 0x000fe400078e38ff */
[----:B------:R-:W-:-:S04]  /*00a0*/  SGXT R3, R2, 0x1 ;  /* 0x000000010203781a */ /* 0x000fc80000000200 */
[----:B------:R-:W-:-:S04]  /*00b0*/  LEA.HI R3, R3, R0, RZ, 0x2 ;  /* 0x0000000003037211 */ /* 0x000fc800078f10ff */
[----:B------:R-:W-:-:S05]  /*00c0*/  SHF.R.S32.HI R3, RZ, 0x2, R3 ;  /* 0x00000002ff037819 */ /* 0x000fca0000011403 */
[----:B------:R-:W-:-:S05]  /*00d0*/  IMAD.HI R2, R3, 0x66666667, RZ ;  /* 0x6666666703027827 */ /* 0x000fca00078e02ff */
[----:B------:R-:W-:-:S04]  /*00e0*/  SHF.R.U32.HI R5, RZ, 0x1f, R2 ;  /* 0x0000001fff057819 */ /* 0x000fc80000011602 */
[----:B------:R-:W-:Y:S02]  /*00f0*/  LEA.HI.SX32 R2, R2, R5, 0x17 ;  /* 0x0000000502027211 */ /* 0x000fe400078fbaff */
[----:B------:R-:W1:Y:S03]  /*0100*/  LDC.64 R4, c[0x0][0x218] ;  /* 0x00008600ff047b82 */ /* 0x000e660000000a00 */
[----:B------:R-:W-:-:S04]  /*0110*/  IMAD R13, R2, -0x500, R3 ;  /* 0xfffffb00020d7824 */ /* 0x000fc800078e0203 */
[C---:B--2---:R-:W-:Y:S01]  /*0120*/  IMAD.WIDE R6, R13.reuse, 0x4, R6 ;  /* 0x000000040d067825 */ /* 0x044fe200078e0206 */
[----:B------:R-:W2:Y:S05]  /*0130*/  LDC.64 R2, c[0x0][0x210] ;  /* 0x00008400ff027b82 */ /* 0x000eaa0000000a00 */
[----:B------:R-:W3:Y:S01]  /*0140*/  LDG.E.EL R6, desc[UR4][R6.64] ;  /* 0x0000000406067981 */ /* 0x000ee2000c2e1900 */
[----:B----4-:R-:W-:-:S04]  /*0150*/  IMAD.WIDE R8, R13, 0x4, R8 ;  /* 0x000000040d087825 */ /* 0x010fc800078e0208 */
[C---:B-----5:R-:W-:Y:S02]  /*0160*/  IMAD.WIDE R10, R13.reuse, 0x4, R10 ;  /* 0x000000040d0a7825 */ /* 0x060fe400078e020a */
[----:B------:R-:W4:Y:S02]  /*0170*/  LDG.E.EL R8, desc[UR4][R8.64] ;  /* 0x0000000408087981 */ /* 0x000f24000c2e1900 */
[----:B-1----:R-:W-:Y:S02]  /*0180*/  IMAD.WIDE R4, R13, 0x4, R4 ;  /* 0x000000040d047825 */ /* 0x002fe400078e0204 */
[----:B------:R-:W4:Y:S04]  /*0190*/  LDG.E.EL R11, desc[UR4][R10.64] ;  /* 0x000000040a0b7981 */ /* 0x000f28000c2e1900 */
[----:B------:R1:W5:Y:S01]  /*01a0*/  LDG.E.EL R5, desc[UR4][R4.64] ;  /* 0x0000000404057981 */ /* 0x000362000c2e1900 */
[----:B--2---:R-:W-:-:S05]  /*01b0*/  IMAD.WIDE R2, R0, 0x4, R2 ;  /* 0x0000000400027825 */ /* 0x004fca00078e0202 */
[----:B------:R2:W5:Y:S01]  /*01c0*/  LDG.E R12, desc[UR4][R2.64] ;  /* 0x00000004020c7981 */ /* 0x000562000c1e1900 */
[----:B-1----:R-:W-:Y:S01]  /*01d0*/  HFMA2.MMA R4, -RZ, RZ, 1.625, 0 ;  /* 0x3e800000ff047435 */ /* 0x002fe200000001ff */
[----:B--2---:R-:W1:Y:S02]  /*01e0*/  LDC.64 R2, c[0x0][0x238] ;  /* 0x00008e00ff027b82 */ /* 0x004e640000000a00 */
[----:B-1----:R-:W-:-:S04]  /*01f0*/  IMAD.WIDE R2, R0, 0x4, R2 ;  /* 0x0000000400027825 */ /* 0x002fc800078e0202 */
[----:B---3--:R-:W-:-:S04]  /*0200*/  FADD R6, R6, 9.9999997473787516356e-06 ;  /* 0x3727c5ac06067421 */ /* 0x008fc80000000000 */
[----:B------:R-:W1:Y:S02]  /*0210*/  MUFU.SQRT R7, R6 ;  /* 0x0000000600077308 */ /* 0x000e640000002000 */
[C---:B-1----:R-:W-:Y:S02]  /*0220*/  FSETP.GT.AND P0, PT, R7.reuse, 8.50705917302346158658e+37, PT ;  /* 0x7e8000000700780b */ /* 0x042fe40003f04000 */
[----:B------:R-:W-:-:S11]  /*0230*/  FSETP.GEU.AND P1, PT, R7, 1.175494350822287508e-38, PT ;  /* 0x008000000700780b */ /* 0x000fd60003f2e000 */
[----:B------:R-:W-:-:S04]  /*0240*/  @P0 FMUL R7, R7, 0.25 ;  /* 0x3e80000007070820 */ /* 0x000fc80000400000 */
[----:B------:R-:W-:-:S06]  /*0250*/  @!P1 FMUL R7, R7, 16777216 ;  /* 0x4b80000007079820 */ /* 0x000fcc0000400000 */
[----:B------:R-:W1:Y:S01]  /*0260*/  MUFU.RCP R7, R7 ;  /* 0x0000000700077308 */ /* 0x000e620000001000 */
[----:B------:R-:W-:Y:S01]  /*0270*/  FSEL R4, R4, 1, P0 ;  /* 0x3f80000004047808 */ /* 0x000fe20000000000 */
[----:B-----5:R-:W-:-:S04]  /*0280*/  FADD R5, R12, -R5 ;  /* 0x800000050c057221 */ /* 0x020fc80000000000 */
[----:B------:R-:W-:-:S04]  /*0290*/  @!P1 FMUL R4, R4, 16777216 ;  /* 0x4b80000004049820 */ /* 0x000fc80000400000 */
[----:B-1----:R-:W-:-:S04]  /*02a0*/  FMUL R4, R7, R4 ;  /* 0x0000000407047220 */ /* 0x002fc80000400000 */
[----:B------:R-:W-:-:S04]  /*02b0*/  FMUL R4, R5, R4 ;  /* 0x0000000405047220 */ /* 0x000fc80000400000 */
[----:B----4-:R-:W-:-:S05]  /*02c0*/  FFMA R4, R8, R4, R11 ;  /* 0x0000000408047223 */ /* 0x010fca000000000b */
[----:B------:R-:W-:-:S04]  /*02d0*/  FSETP.GEU.AND P0, PT, R4, RZ, PT ;  /* 0x000000ff0400720b */ /* 0x000fc80003f0e000 */
[----:B------:R-:W-:-:S05]  /*02e0*/  FSEL R5, R4, RZ, P0 ;  /* 0x000000ff04057208 */ /* 0x000fca0000000000 */
[----:B------:R-:W-:Y:S01]  /*02f0*/  STG.E desc[UR4][R2.64], R5 ;  /* 0x0000000502007986 */ /* 0x000fe2000c101904 */
[----:B------:R-:W-:Y:S05]  /*0300*/  EXIT ;  /* 0x000000000000794d */ /* 0x000fea0003800000 */
.L_x_0:
[----:B------:R-:W-:-:S00]  /*0310*/  BRA `(.L_x_0) ;  /* 0xfffffffc00fc7947 */ /* 0x000fc0000383ffff */
[----:B------:R-:W-:-:S00]  /*0320*/  NOP ;  /* 0x0000000000007918 */ /* 0x000fc00000000000 */
        /* <DEDUP_REMOVED lines=13> */
.L_x_1:


//--------------------- .nv.global.init           --------------------------
	.section	.nv.global.init,"aw",@progbits
.nv.global.init:
	.type		_$_str,@object
	.size		_$_str,(_$_str_$_2 - _$_str)
_$_str:
        /*0000*/ 	.byte	0x5f, 0x5f, 0x43, 0x55, 0x44, 0x41, 0x5f, 0x46, 0x54, 0x5a, 0x00
	.type		_$_str_$_2,@object
	.size		_$_str_$_2,(.L_1 - _$_str_$_2)
_$_str_$_2:
        /*000b*/ 	.byte	0x5f, 0x5f, 0x43, 0x55, 0x44, 0x41, 0x5f, 0x50, 0x52, 0x45, 0x43, 0x5f, 0x53, 0x51, 0x52, 0x54
        /*001b*/ 	.byte	0x00
.L_1:


//--------------------- .nv.constant0.triton_poi_fused__native_batch_norm_legit_no_training_relu_122 --------------------------
	.section	.nv.constant0.triton_poi_fused__native_batch_norm_legit_no_training_relu_122,"a",@progbits
	.sectionflags	@""
	.align	4
.nv.constant0.triton_poi_fused__native_batch_norm_legit_no_training_relu_122:
	.zero		580
